	.headerflags	@"EF_CUDA_TEXMODE_UNIFIED EF_CUDA_64BIT_ADDRESS EF_CUDA_ACCELERATORS EF_CUDA_SM90 EF_CUDA_VIRTUAL_SM(EF_CUDA_SM90)"
	.elftype	@"ET_EXEC"


//--------------------- .nv.info                  --------------------------
	.section	.nv.info,"",@"SHT_CUDA_INFO"
	.align	4


	//----- nvinfo : EIATTR_REGCOUNT
	.align		4
        /*0000*/ 	.byte	0x04, 0x2f
        /*0002*/ 	.short	(.L_1 - .L_0)
	.align		4
.L_0:
        /*0004*/ 	.word	index@(triton_poi_fused__native_batch_norm_legit_no_training_add_reflection_pad2d_9)
        /*0008*/ 	.word	0x00000012


	//----- nvinfo : EIATTR_MIN_STACK_SIZE
	.align		4
.L_1:
        /*000c*/ 	.byte	0x04, 0x12
        /*000e*/ 	.short	(.L_3 - .L_2)
	.align		4
.L_2:
        /*0010*/ 	.word	index@(triton_poi_fused__native_batch_norm_legit_no_training_add_reflection_pad2d_9)
        /*0014*/ 	.word	0x00000000


	//----- nvinfo : EIATTR_FRAME_SIZE
	.align		4
.L_3:
        /*0018*/ 	.byte	0x04, 0x11
        /*001a*/ 	.short	(.L_5 - .L_4)
	.align		4
.L_4:
        /*001c*/ 	.word	index@(triton_poi_fused__native_batch_norm_legit_no_training_add_reflection_pad2d_9)
        /*0020*/ 	.word	0x00000000


	//----- nvinfo : EIATTR_MIN_STACK_SIZE
	.align		4
.L_5:
        /*0024*/ 	.byte	0x04, 0x12
        /*0026*/ 	.short	(.L_7 - .L_6)
	.align		4
.L_6:
        /*0028*/ 	.word	index@(triton_poi_fused__native_batch_norm_legit_no_training_add_reflection_pad2d_9)
        /*002c*/ 	.word	0x00000000
.L_7:


//--------------------- .nv.info.triton_poi_fused__native_batch_norm_legit_no_training_add_reflection_pad2d_9 --------------------------
	.section	.nv.info.triton_poi_fused__native_batch_norm_legit_no_training_add_reflection_pad2d_9,"",@"SHT_CUDA_INFO"
	.sectionflags	@""
	.align	4


	//----- nvinfo : EIATTR_CUDA_API_VERSION
	.align		4
        /*0000*/ 	.byte	0x04, 0x37
        /*0002*/ 	.short	(.L_9 - .L_8)
.L_8:
        /*0004*/ 	.word	0x0000007c


	//----- nvinfo : EIATTR_KPARAM_INFO
	.align		4
.L_9:
        /*0008*/ 	.byte	0x04, 0x17
        /*000a*/ 	.short	(.L_11 - .L_10)
.L_10:
        /*000c*/ 	.word	0x00000000
        /*0010*/ 	.short	0x0003
        /*0012*/ 	.short	0x0018
        /*0014*/ 	.byte	0x00, 0xf0, 0x11, 0x00


	//----- nvinfo : EIATTR_KPARAM_INFO
	.align		4
.L_11:
        /*0018*/ 	.byte	0x04, 0x17
        /*001a*/ 	.short	(.L_13 - .L_12)
.L_12:
        /*001c*/ 	.word	0x00000000
        /*0020*/ 	.short	0x0002
        /*0022*/ 	.short	0x0010
        /*0024*/ 	.byte	0x00, 0xf4, 0x21, 0x00


	//----- nvinfo : EIATTR_KPARAM_INFO
	.align		4
.L_13:
        /*0028*/ 	.byte	0x04, 0x17
        /*002a*/ 	.short	(.L_15 - .L_14)
.L_14:
        /*002c*/ 	.word	0x00000000
        /*0030*/ 	.short	0x0001
        /*0032*/ 	.short	0x0008
        /*0034*/ 	.byte	0x00, 0xf4, 0x21, 0x00


	//----- nvinfo : EIATTR_KPARAM_INFO
	.align		4
.L_15:
        /*0038*/ 	.byte	0x04, 0x17
        /*003a*/ 	.short	(.L_17 - .L_16)
.L_16:
        /*003c*/ 	.word	0x00000000
        /*0040*/ 	.short	0x0000
        /*0042*/ 	.short	0x0000
        /*0044*/ 	.byte	0x00, 0xf4, 0x21, 0x00


	//----- nvinfo : EIATTR_SPARSE_MMA_MASK
	.align		4
.L_17:
        /*0048*/ 	.byte	0x03, 0x50
        /*004a*/ 	.short	0x0000


	//----- nvinfo : EIATTR_MAXREG_COUNT
	.align		4
        /*004c*/ 	.byte	0x03, 0x1b
        /*004e*/ 	.short	0x00ff


	//----- nvinfo : EIATTR_EXIT_INSTR_OFFSETS
	.align		4
        /*0050*/ 	.byte	0x04, 0x1c
        /*0052*/ 	.short	(.L_19 - .L_18)


	//   ....[0]....
.L_18:
        /*0054*/ 	.word	0x00000570


	//   ....[1]....
        /*0058*/ 	.word	0x00000590


	//----- nvinfo : EIATTR_REQNTID
	.align		4
.L_19:
        /*005c*/ 	.byte	0x04, 0x10
        /*005e*/ 	.short	(.L_21 - .L_20)
.L_20:
        /*0060*/ 	.word	0x00000080
        /*0064*/ 	.word	0x00000001
        /*0068*/ 	.word	0x00000001


	//----- nvinfo : EIATTR_CBANK_PARAM_SIZE
	.align		4
.L_21:
        /*006c*/ 	.byte	0x03, 0x19
        /*006e*/ 	.short	0x001c


	//----- nvinfo : EIATTR_PARAM_CBANK
	.align		4
        /*0070*/ 	.byte	0x04, 0x0a
        /*0072*/ 	.short	(.L_23 - .L_22)
	.align		4
.L_22:
        /*0074*/ 	.word	index@(.nv.constant0.triton_poi_fused__native_batch_norm_legit_no_training_add_reflection_pad2d_9)
        /*0078*/ 	.short	0x0210
        /*007a*/ 	.short	0x001c


	//----- nvinfo : EIATTR_SW_WAR
	.align		4
.L_23:
        /*007c*/ 	.byte	0x04, 0x36
        /*007e*/ 	.short	(.L_25 - .L_24)
.L_24:
        /*0080*/ 	.word	0x00000008
.L_25:


//--------------------- .nv.callgraph             --------------------------
	.section	.nv.callgraph,"",@"SHT_CUDA_CALLGRAPH"
	.align	4
	.sectionentsize	8
	.align		4
        /*0000*/ 	.word	0x00000000
	.align		4
        /*0004*/ 	.word	0xffffffff
	.align		4
        /*0008*/ 	.word	0x00000000
	.align		4
        /*000c*/ 	.word	0xfffffffe
	.align		4
        /*0010*/ 	.word	0x00000000
	.align		4
        /*0014*/ 	.word	0xfffffffd
	.align		4
        /*0018*/ 	.word	0x00000000
	.align		4
        /*001c*/ 	.word	0xfffffffc


//--------------------- .text.triton_poi_fused__native_batch_norm_legit_no_training_add_reflection_pad2d_9 --------------------------
	.section	.text.triton_poi_fused__native_batch_norm_legit_no_training_add_reflection_pad2d_9,"ax",@progbits
	.align	128
        .global         triton_poi_fused__native_batch_norm_legit_no_training_add_reflection_pad2d_9
        .type           triton_poi_fused__native_batch_norm_legit_no_training_add_reflection_pad2d_9,@function
        .size           triton_poi_fused__native_batch_norm_legit_no_training_add_reflection_pad2d_9,(.L_x_1 - triton_poi_fused__native_batch_norm_legit_no_training_add_reflection_pad2d_9)
        .other          triton_poi_fused__native_batch_norm_legit_no_training_add_reflection_pad2d_9,@"STO_CUDA_ENTRY STV_DEFAULT"
triton_poi_fused__native_batch_norm_legit_no_training_add_reflection_pad2d_9:
.text.triton_poi_fused__native_batch_norm_legit_no_training_add_reflection_pad2d_9:
[----:B------:R-:W0:Y:S02]  /*0000*/  LDC R1, c[0x0][0x28] ;  /* 0x00000a00ff017b82 */ /* 0x000e240000000800 */
[----:B------:R-:W1:Y:S01]  /*0010*/  S2R R0, SR_TID.X ;  /* 0x0000000000007919 */ /* 0x000e620000002100 */
[----:B------:R-:W-:Y:S01]  /*0020*/  ULDC.64 UR4, c[0x0][0x218] ;  /* 0x0000860000047ab9 */ /* 0x000fe20000000a00 */
[----:B------:R-:W2:Y:S01]  /*0030*/  S2R R3, SR_CTAID.X ;  /* 0x0000000000037919 */ /* 0x000ea20000002500 */
[----:B-1----:R-:W-:-:S05]  /*0040*/  IMAD.SHL.U32 R0, R0, 0x2, RZ ;  /* 0x0000000200007824 */ /* 0x002fca00078e00ff */
[----:B------:R-:W-:-:S05]  /*0050*/  LOP3.LUT R0, R0, 0xfe, RZ, 0xc0, !PT ;  /* 0x000000fe00007812 */ /* 0x000fca00078ec0ff */
[----:B--2---:R-:W-:-:S04]  /*0060*/  IMAD R0, R3, 0x100, R0 ;  /* 0x0000010003007824 */ /* 0x004fc800078e0200 */
[C---:B------:R-:W-:Y:S02]  /*0070*/  VIADD R4, R0.reuse, 0x1 ;  /* 0x0000000100047836 */ /* 0x040fe40000000000 */
[----:B------:R-:W-:-:S04]  /*0080*/  IMAD.HI R2, R0, 0x66666667, RZ ;  /* 0x6666666700027827 */ /* 0x000fc800078e02ff */
[----:B------:R-:W-:Y:S01]  /*0090*/  IMAD.HI R5, R4, 0x66666667, RZ ;  /* 0x6666666704057827 */ /* 0x000fe200078e02ff */
[----:B------:R-:W-:-:S04]  /*00a0*/  SHF.R.S32.HI R3, RZ, 0x1, R2 ;  /* 0x00000001ff037819 */ /* 0x000fc80000011402 */
[----:B------:R-:W-:Y:S02]  /*00b0*/  SHF.R.S32.HI R6, RZ, 0x1, R5 ;  /* 0x00000001ff067819 */ /* 0x000fe40000011405 */
[----:B------:R-:W-:Y:S01]  /*00c0*/  LEA.HI R7, R2, R3, RZ, 0x1 ;  /* 0x0000000302077211 */ /* 0x000fe200078f08ff */
[----:B------:R-:W-:Y:S01]  /*00d0*/  IMAD.HI R2, R0, 0x51eb851f, RZ ;  /* 0x51eb851f00027827 */ /* 0x000fe200078e02ff */
[----:B------:R-:W-:-:S03]  /*00e0*/  LEA.HI R9, R5, R6, RZ, 0x1 ;  /* 0x0000000605097211 */ /* 0x000fc600078f08ff */
[----:B------:R-:W-:Y:S01]  /*00f0*/  IMAD.HI R5, R7, 0x66666667, RZ ;  /* 0x6666666707057827 */ /* 0x000fe200078e02ff */
[----:B------:R-:W-:-:S03]  /*0100*/  SHF.R.U32.HI R3, RZ, 0x1f, R2 ;  /* 0x0000001fff037819 */ /* 0x000fc60000011602 */
[C---:B------:R-:W-:Y:S01]  /*0110*/  IMAD.HI R8, R9.reuse, 0x66666667, RZ ;  /* 0x6666666709087827 */ /* 0x040fe200078e02ff */
[----:B------:R-:W-:Y:S02]  /*0120*/  SHF.R.S32.HI R6, RZ, 0x1, R5 ;  /* 0x00000001ff067819 */ /* 0x000fe40000011405 */
[----:B------:R-:W-:Y:S01]  /*0130*/  LEA.HI.SX32 R2, R2, R3, 0x1d ;  /* 0x0000000302027211 */ /* 0x000fe200078feaff */
[----:B------:R-:W-:Y:S01]  /*0140*/  IMAD R3, R9, 0x5, RZ ;  /* 0x0000000509037824 */ /* 0x000fe200078e02ff */
[----:B------:R-:W-:Y:S02]  /*0150*/  SHF.R.S32.HI R11, RZ, 0x1, R8 ;  /* 0x00000001ff0b7819 */ /* 0x000fe40000011408 */
[----:B------:R-:W-:Y:S01]  /*0160*/  LEA.HI R6, R5, R6, RZ, 0x1 ;  /* 0x0000000605067211 */ /* 0x000fe200078f08ff */
[----:B------:R-:W-:Y:S01]  /*0170*/  IMAD.HI R5, R4, 0x51eb851f, RZ ;  /* 0x51eb851f04057827 */ /* 0x000fe200078e02ff */
[----:B------:R-:W-:Y:S02]  /*0180*/  LEA.HI R11, R8, R11, RZ, 0x1 ;  /* 0x0000000b080b7211 */ /* 0x000fe400078f08ff */
[----:B------:R-:W-:Y:S01]  /*0190*/  LOP3.LUT R13, RZ, R3, RZ, 0x33, !PT ;  /* 0x00000003ff0d7212 */ /* 0x000fe200078e33ff */
[----:B------:R-:W-:Y:S01]  /*01a0*/  IMAD R10, R6, 0x5, RZ ;  /* 0x00000005060a7824 */ /* 0x000fe200078e02ff */
[----:B------:R-:W-:Y:S01]  /*01b0*/  SHF.R.U32.HI R6, RZ, 0x1f, R5 ;  /* 0x0000001fff067819 */ /* 0x000fe20000011605 */
[----:B------:R-:W-:-:S02]  /*01c0*/  IMAD R11, R11, 0x5, RZ ;  /* 0x000000050b0b7824 */ /* 0x000fc400078e02ff */
[----:B------:R-:W-:Y:S01]  /*01d0*/  IMAD R8, R7, 0x5, RZ ;  /* 0x0000000507087824 */ /* 0x000fe200078e02ff */
[----:B------:R-:W-:Y:S01]  /*01e0*/  LOP3.LUT R10, RZ, R10, RZ, 0x33, !PT ;  /* 0x0000000aff0a7212 */ /* 0x000fe200078e33ff */
[----:B------:R-:W-:Y:S01]  /*01f0*/  IMAD.IADD R13, R4, 0x1, R13 ;  /* 0x00000001040d7824 */ /* 0x000fe200078e020d */
[----:B------:R-:W-:Y:S02]  /*0200*/  LOP3.LUT R12, RZ, R11, RZ, 0x33, !PT ;  /* 0x0000000bff0c7212 */ /* 0x000fe400078e33ff */
[----:B------:R-:W-:Y:S01]  /*0210*/  LEA.HI.SX32 R3, R5, R6, 0x1d ;  /* 0x0000000605037211 */ /* 0x000fe200078feaff */
[----:B------:R-:W-:Y:S01]  /*0220*/  IMAD.IADD R10, R7, 0x1, R10 ;  /* 0x00000001070a7824 */ /* 0x000fe200078e020a */
[----:B------:R-:W-:Y:S01]  /*0230*/  IABS R11, R13 ;  /* 0x0000000d000b7213 */ /* 0x000fe20000000000 */
[----:B------:R-:W-:Y:S01]  /*0240*/  IMAD.IADD R12, R9, 0x1, R12 ;  /* 0x00000001090c7824 */ /* 0x000fe200078e020c */
[----:B------:R-:W-:Y:S01]  /*0250*/  LOP3.LUT R9, RZ, R8, RZ, 0x33, !PT ;  /* 0x00000008ff097212 */ /* 0x000fe200078e33ff */
[----:B------:R-:W1:Y:S01]  /*0260*/  LDC.64 R4, c[0x0][0x210] ;  /* 0x00008400ff047b82 */ /* 0x000e620000000a00 */
[----:B------:R-:W-:Y:S01]  /*0270*/  IABS R8, R10 ;  /* 0x0000000a00087213 */ /* 0x000fe20000000000 */
[----:B------:R-:W-:Y:S01]  /*0280*/  IMAD R7, R2, 0x9, RZ ;  /* 0x0000000902077824 */ /* 0x000fe200078e02ff */
[----:B------:R-:W-:Y:S01]  /*0290*/  IABS R12, R12 ;  /* 0x0000000c000c7213 */ /* 0x000fe20000000000 */
[----:B------:R-:W-:-:S02]  /*02a0*/  IMAD.IADD R9, R0, 0x1, R9 ;  /* 0x0000000100097824 */ /* 0x000fc400078e0209 */
[----:B------:R-:W-:Y:S01]  /*02b0*/  VIADD R8, R8, 0xfffffffe ;  /* 0xfffffffe08087836 */ /* 0x000fe20000000000 */
[----:B------:R-:W-:Y:S02]  /*02c0*/  SHF.R.S32.HI R6, RZ, 0x1f, R7 ;  /* 0x0000001fff067819 */ /* 0x000fe40000011407 */
[----:B------:R-:W-:Y:S01]  /*02d0*/  IABS R10, R9 ;  /* 0x00000009000a7213 */ /* 0x000fe20000000000 */
[----:B------:R-:W-:Y:S01]  /*02e0*/  IMAD.MOV.U32 R9, RZ, RZ, R12 ;  /* 0x000000ffff097224 */ /* 0x000fe200078e000c */
[----:B------:R-:W-:-:S03]  /*02f0*/  IABS R12, R8 ;  /* 0x00000008000c7213 */ /* 0x000fc60000000000 */
[----:B------:R-:W-:Y:S02]  /*0300*/  VIADD R9, R9, 0xfffffffe ;  /* 0xfffffffe09097836 */ /* 0x000fe40000000000 */
[----:B------:R-:W-:-:S03]  /*0310*/  VIADD R8, R10, 0xfffffffe ;  /* 0xfffffffe0a087836 */ /* 0x000fc60000000000 */
[----:B------:R-:W-:Y:S01]  /*0320*/  IABS R10, R9 ;  /* 0x00000009000a7213 */ /* 0x000fe20000000000 */
[----:B------:R-:W-:Y:S01]  /*0330*/  VIADD R9, R11, 0xfffffffe ;  /* 0xfffffffe0b097836 */ /* 0x000fe20000000000 */
[----:B------:R-:W-:Y:S01]  /*0340*/  IABS R13, R8 ;  /* 0x00000008000d7213 */ /* 0x000fe20000000000 */
[----:B------:R-:W-:Y:S02]  /*0350*/  IMAD.MOV.U32 R11, RZ, RZ, R12 ;  /* 0x000000ffff0b7224 */ /* 0x000fe400078e000c */
[----:B------:R-:W-:Y:S01]  /*0360*/  IMAD.MOV.U32 R12, RZ, RZ, R10 ;  /* 0x000000ffff0c7224 */ /* 0x000fe200078e000a */
[----:B------:R-:W-:Y:S01]  /*0370*/  IABS R15, R9 ;  /* 0x00000009000f7213 */ /* 0x000fe20000000000 */
[----:B------:R-:W-:Y:S02]  /*0380*/  IMAD R8, R11, -0x3, RZ ;  /* 0xfffffffd0b087824 */ /* 0x000fe400078e02ff */
[----:B------:R-:W-:Y:S02]  /*0390*/  IMAD.MOV.U32 R11, RZ, RZ, R13 ;  /* 0x000000ffff0b7224 */ /* 0x000fe400078e000d */
[----:B------:R-:W-:-:S02]  /*03a0*/  IMAD R10, R3, 0x9, RZ ;  /* 0x00000009030a7824 */ /* 0x000fc400078e02ff */
[----:B------:R-:W-:Y:S01]  /*03b0*/  IMAD R9, R12, -0x3, RZ ;  /* 0xfffffffd0c097824 */ /* 0x000fe200078e02ff */
[--C-:B------:R-:W-:Y:S02]  /*03c0*/  IADD3 R14, P0, P1, R8, R7, -R11.reuse ;  /* 0x00000007080e7210 */ /* 0x100fe4000791e80b */
[----:B------:R-:W-:Y:S02]  /*03d0*/  SHF.R.S32.HI R11, RZ, 0x1f, R11 ;  /* 0x0000001fff0b7819 */ /* 0x000fe4000001140b */
[----:B------:R-:W-:Y:S02]  /*03e0*/  SHF.R.S32.HI R7, RZ, 0x1f, R8 ;  /* 0x0000001fff077819 */ /* 0x000fe40000011408 */
[----:B------:R-:W-:Y:S02]  /*03f0*/  SHF.R.S32.HI R12, RZ, 0x1f, R10 ;  /* 0x0000001fff0c7819 */ /* 0x000fe4000001140a */
[--C-:B------:R-:W-:Y:S02]  /*0400*/  IADD3 R13, P2, P3, R9, R10, -R15.reuse ;  /* 0x0000000a090d7210 */ /* 0x100fe40007b5e80f */
[----:B------:R-:W-:-:S02]  /*0410*/  SHF.R.S32.HI R10, RZ, 0x1f, R15 ;  /* 0x0000001fff0a7819 */ /* 0x000fc4000001140f */
[----:B------:R-:W-:Y:S02]  /*0420*/  SHF.R.S32.HI R9, RZ, 0x1f, R9 ;  /* 0x0000001fff097819 */ /* 0x000fe40000011409 */
[----:B------:R-:W-:Y:S02]  /*0430*/  IADD3.X R7, R7, R6, ~R11, P0, P1 ;  /* 0x0000000607077210 */ /* 0x000fe400007e2c0b */
[----:B------:R-:W-:Y:S02]  /*0440*/  ISETP.GE.AND P0, PT, R0, 0x190, PT ;  /* 0x000001900000780c */ /* 0x000fe40003f06270 */
[----:B------:R-:W-:Y:S02]  /*0450*/  IADD3.X R10, R9, R12, ~R10, P2, P3 ;  /* 0x0000000c090a7210 */ /* 0x000fe400017e6c0a */
[----:B------:R-:W-:Y:S02]  /*0460*/  LEA R6, P1, R14, UR4, 0x2 ;  /* 0x000000040e067c11 */ /* 0x000fe4000f8210ff */
[----:B------:R-:W-:-:S02]  /*0470*/  LEA R8, P2, R13, UR4, 0x2 ;  /* 0x000000040d087c11 */ /* 0x000fc4000f8410ff */
[----:B------:R-:W-:Y:S02]  /*0480*/  LEA.HI.X R7, R14, UR5, R7, 0x2, P1 ;  /* 0x000000050e077c11 */ /* 0x000fe400088f1407 */
[----:B------:R-:W-:Y:S02]  /*0490*/  CS2R R14, SRZ ;  /* 0x00000000000e7805 */ /* 0x000fe4000001ff00 */
[----:B------:R-:W-:Y:S01]  /*04a0*/  LEA.HI.X R9, R13, UR5, R10, 0x2, P2 ;  /* 0x000000050d097c11 */ /* 0x000fe200090f140a */
[--C-:B-1----:R-:W-:Y:S01]  /*04b0*/  IMAD.WIDE R10, R2, 0x4, R4.reuse ;  /* 0x00000004020a7825 */ /* 0x102fe200078e0204 */
[----:B------:R-:W-:Y:S01]  /*04c0*/  CS2R R12, SRZ ;  /* 0x00000000000c7805 */ /* 0x000fe2000001ff00 */
[----:B------:R-:W-:Y:S02]  /*04d0*/  ULDC.64 UR4, c[0x0][0x208] ;  /* 0x0000820000047ab9 */ /* 0x000fe40000000a00 */
[----:B------:R-:W-:Y:S01]  /*04e0*/  IMAD.WIDE R4, R3, 0x4, R4 ;  /* 0x0000000403047825 */ /* 0x000fe200078e0204 */
[----:B------:R-:W2:Y:S01]  /*04f0*/  @!P0 LDG.E.EL R15, desc[UR4][R6.64+0x20] ;  /* 0x00002004060f8981 */ /* 0x000ea2000c2e1900 */
[----:B------:R-:W1:Y:S03]  /*0500*/  LDC.64 R2, c[0x0][0x220] ;  /* 0x00008800ff027b82 */ /* 0x000e660000000a00 */
[----:B------:R-:W3:Y:S04]  /*0510*/  @!P0 LDG.E.EL R14, desc[UR4][R8.64+0x20] ;  /* 0x00002004080e8981 */ /* 0x000ee8000c2e1900 */
[----:B------:R-:W2:Y:S04]  /*0520*/  @!P0 LDG.E.EL R12, desc[UR4][R10.64] ;  /* 0x000000040a0c8981 */ /* 0x000ea8000c2e1900 */
[----:B------:R-:W3:Y:S01]  /*0530*/  @!P0 LDG.E.EL R13, desc[UR4][R4.64] ;  /* 0x00000004040d8981 */ /* 0x000ee2000c2e1900 */
[----:B-1----:R-:W-:-:S04]  /*0540*/  IMAD.WIDE R2, R0, 0x4, R2 ;  /* 0x0000000400027825 */ /* 0x002fc800078e0202 */
[----:B--2---:R-:W-:Y:S01]  /*0550*/  FADD R12, R15, R12 ;  /* 0x0000000c0f0c7221 */ /* 0x004fe20000000000 */
[----:B---3--:R-:W-:Y:S01]  /*0560*/  FADD R13, R14, R13 ;  /* 0x0000000d0e0d7221 */ /* 0x008fe20000000000 */
[----:B------:R-:W-:Y:S06]  /*0570*/  @P0 EXIT ;  /* 0x000000000000094d */ /* 0x000fec0003800000 */
[----:B------:R-:W-:Y:S01]  /*0580*/  STG.E.64 desc[UR4][R2.64], R12 ;  /* 0x0000000c02007986 */ /* 0x000fe2000c101b04 */
[----:B------:R-:W-:Y:S05]  /*0590*/  EXIT ;  /* 0x000000000000794d */ /* 0x000fea0003800000 */
.L_x_0:
[----:B------:R-:W-:-:S00]  /*05a0*/  BRA `(.L_x_0) ;  /* 0xfffffffc00fc7947 */ /* 0x000fc0000383ffff */
[----:B------:R-:W-:-:S00]  /*05b0*/  NOP ;  /* 0x0000000000007918 */ /* 0x000fc00000000000 */
        /* <DEDUP_REMOVED lines=12> */
.L_x_1:


//--------------------- .nv.constant0.triton_poi_fused__native_batch_norm_legit_no_training_add_reflection_pad2d_9 --------------------------
	.section	.nv.constant0.triton_poi_fused__native_batch_norm_legit_no_training_add_reflection_pad2d_9,"a",@progbits
	.sectionflags	@""
	.align	4
.nv.constant0.triton_poi_fused__native_batch_norm_legit_no_training_add_reflection_pad2d_9:
	.zero		556
